//
// Generated by NVIDIA NVVM Compiler
//
// Compiler Build ID: CL-36424714
// Cuda compilation tools, release 13.0, V13.0.88
// Based on NVVM 20.0.0
//

.version 9.0
.target sm_100
.address_size 64

	// .globl	_Z11gemm_kernelPKdS0_S0_Pdiiiffiii

.visible .entry _Z11gemm_kernelPKdS0_S0_Pdiiiffiii(
	.param .u64 .ptr .align 1 _Z11gemm_kernelPKdS0_S0_Pdiiiffiii_param_0,
	.param .u64 .ptr .align 1 _Z11gemm_kernelPKdS0_S0_Pdiiiffiii_param_1,
	.param .u64 .ptr .align 1 _Z11gemm_kernelPKdS0_S0_Pdiiiffiii_param_2,
	.param .u64 .ptr .align 1 _Z11gemm_kernelPKdS0_S0_Pdiiiffiii_param_3,
	.param .u32 _Z11gemm_kernelPKdS0_S0_Pdiiiffiii_param_4,
	.param .u32 _Z11gemm_kernelPKdS0_S0_Pdiiiffiii_param_5,
	.param .u32 _Z11gemm_kernelPKdS0_S0_Pdiiiffiii_param_6,
	.param .f32 _Z11gemm_kernelPKdS0_S0_Pdiiiffiii_param_7,
	.param .f32 _Z11gemm_kernelPKdS0_S0_Pdiiiffiii_param_8,
	.param .u32 _Z11gemm_kernelPKdS0_S0_Pdiiiffiii_param_9,
	.param .u32 _Z11gemm_kernelPKdS0_S0_Pdiiiffiii_param_10,
	.param .u32 _Z11gemm_kernelPKdS0_S0_Pdiiiffiii_param_11
)
{
	.reg .pred 	%p<25>;
	.reg .b32 	%r<137>;
	.reg .b32 	%f<5>;
	.reg .b64 	%rd<78>;
	.reg .b64 	%fd<81>;

	ld.param.u64 	%rd6, [_Z11gemm_kernelPKdS0_S0_Pdiiiffiii_param_0];
	ld.param.u64 	%rd7, [_Z11gemm_kernelPKdS0_S0_Pdiiiffiii_param_1];
	ld.param.u64 	%rd4, [_Z11gemm_kernelPKdS0_S0_Pdiiiffiii_param_2];
	ld.param.u32 	%r29, [_Z11gemm_kernelPKdS0_S0_Pdiiiffiii_param_4];
	ld.param.u32 	%r30, [_Z11gemm_kernelPKdS0_S0_Pdiiiffiii_param_5];
	ld.param.u32 	%r31, [_Z11gemm_kernelPKdS0_S0_Pdiiiffiii_param_6];
	ld.param.u32 	%r32, [_Z11gemm_kernelPKdS0_S0_Pdiiiffiii_param_9];
	ld.param.u32 	%r33, [_Z11gemm_kernelPKdS0_S0_Pdiiiffiii_param_10];
	ld.param.u32 	%r34, [_Z11gemm_kernelPKdS0_S0_Pdiiiffiii_param_11];
	cvta.to.global.u64 	%rd1, %rd7;
	cvta.to.global.u64 	%rd2, %rd6;
	cvta.to.global.u64 	%rd3, %rd4;
	mov.u32 	%r35, %ctaid.x;
	mov.u32 	%r36, %ntid.x;
	mov.u32 	%r37, %tid.x;
	mad.lo.s32 	%r1, %r35, %r36, %r37;
	mul.lo.s32 	%r38, %r30, %r29;
	setp.ge.s32 	%p1, %r1, %r38;
	@%p1 bra 	$L__BB0_25;
	div.s32 	%r2, %r1, %r30;
	mul.lo.s32 	%r39, %r2, %r30;
	sub.s32 	%r3, %r1, %r39;
	setp.lt.s32 	%p2, %r31, 1;
	mov.f64 	%fd78, 0d0000000000000000;
	@%p2 bra 	$L__BB0_13;
	mul.lo.s32 	%r4, %r2, %r31;
	mul.lo.s32 	%r5, %r3, %r31;
	and.b32  	%r6, %r31, 7;
	setp.lt.u32 	%p3, %r31, 8;
	mov.f64 	%fd78, 0d0000000000000000;
	mov.b32 	%r135, 0;
	@%p3 bra 	$L__BB0_5;
	and.b32  	%r135, %r31, 2147483640;
	neg.s32 	%r133, %r135;
	shl.b32 	%r9, %r30, 3;
	add.s32 	%r131, %r5, 3;
	add.s32 	%r130, %r4, 3;
	shl.b32 	%r12, %r29, 3;
	mov.f64 	%fd78, 0d0000000000000000;
	mov.u32 	%r129, %r2;
	mov.u32 	%r132, %r3;
$L__BB0_4:
	.pragma "nounroll";
	setp.eq.s32 	%p4, %r33, 0;
	setp.eq.s32 	%p5, %r32, 0;
	add.s32 	%r41, %r130, -3;
	selp.b32 	%r42, %r41, %r129, %p5;
	add.s32 	%r43, %r131, -3;
	selp.b32 	%r44, %r132, %r43, %p4;
	mul.wide.s32 	%rd8, %r42, 8;
	add.s64 	%rd9, %rd2, %rd8;
	ld.global.f64 	%fd25, [%rd9];
	mul.wide.s32 	%rd10, %r44, 8;
	add.s64 	%rd11, %rd1, %rd10;
	ld.global.f64 	%fd26, [%rd11];
	fma.rn.f64 	%fd27, %fd25, %fd26, %fd78;
	add.s32 	%r45, %r130, -2;
	add.s32 	%r46, %r29, %r129;
	selp.b32 	%r47, %r45, %r46, %p5;
	add.s32 	%r48, %r131, -2;
	add.s32 	%r49, %r30, %r132;
	selp.b32 	%r50, %r49, %r48, %p4;
	mul.wide.s32 	%rd12, %r47, 8;
	add.s64 	%rd13, %rd2, %rd12;
	ld.global.f64 	%fd28, [%rd13];
	mul.wide.s32 	%rd14, %r50, 8;
	add.s64 	%rd15, %rd1, %rd14;
	ld.global.f64 	%fd29, [%rd15];
	fma.rn.f64 	%fd30, %fd28, %fd29, %fd27;
	add.s32 	%r51, %r130, -1;
	add.s32 	%r52, %r29, %r46;
	selp.b32 	%r53, %r51, %r52, %p5;
	add.s32 	%r54, %r131, -1;
	add.s32 	%r55, %r30, %r49;
	selp.b32 	%r56, %r55, %r54, %p4;
	mul.wide.s32 	%rd16, %r53, 8;
	add.s64 	%rd17, %rd2, %rd16;
	ld.global.f64 	%fd31, [%rd17];
	mul.wide.s32 	%rd18, %r56, 8;
	add.s64 	%rd19, %rd1, %rd18;
	ld.global.f64 	%fd32, [%rd19];
	fma.rn.f64 	%fd33, %fd31, %fd32, %fd30;
	add.s32 	%r57, %r130, 4;
	add.s32 	%r58, %r29, %r52;
	selp.b32 	%r59, %r130, %r58, %p5;
	add.s32 	%r60, %r131, 4;
	add.s32 	%r61, %r30, %r55;
	selp.b32 	%r62, %r61, %r131, %p4;
	mul.wide.s32 	%rd20, %r59, 8;
	add.s64 	%rd21, %rd2, %rd20;
	ld.global.f64 	%fd34, [%rd21];
	mul.wide.s32 	%rd22, %r62, 8;
	add.s64 	%rd23, %rd1, %rd22;
	ld.global.f64 	%fd35, [%rd23];
	fma.rn.f64 	%fd36, %fd34, %fd35, %fd33;
	add.s32 	%r63, %r130, 1;
	add.s32 	%r64, %r29, %r58;
	selp.b32 	%r65, %r63, %r64, %p5;
	add.s32 	%r66, %r131, 1;
	add.s32 	%r67, %r30, %r61;
	selp.b32 	%r68, %r67, %r66, %p4;
	mul.wide.s32 	%rd24, %r65, 8;
	add.s64 	%rd25, %rd2, %rd24;
	ld.global.f64 	%fd37, [%rd25];
	mul.wide.s32 	%rd26, %r68, 8;
	add.s64 	%rd27, %rd1, %rd26;
	ld.global.f64 	%fd38, [%rd27];
	fma.rn.f64 	%fd39, %fd37, %fd38, %fd36;
	add.s32 	%r69, %r130, 2;
	add.s32 	%r70, %r29, %r64;
	selp.b32 	%r71, %r69, %r70, %p5;
	add.s32 	%r72, %r131, 2;
	add.s32 	%r73, %r30, %r67;
	selp.b32 	%r74, %r73, %r72, %p4;
	mul.wide.s32 	%rd28, %r71, 8;
	add.s64 	%rd29, %rd2, %rd28;
	ld.global.f64 	%fd40, [%rd29];
	mul.wide.s32 	%rd30, %r74, 8;
	add.s64 	%rd31, %rd1, %rd30;
	ld.global.f64 	%fd41, [%rd31];
	fma.rn.f64 	%fd42, %fd40, %fd41, %fd39;
	add.s32 	%r75, %r130, 3;
	add.s32 	%r76, %r29, %r70;
	selp.b32 	%r77, %r75, %r76, %p5;
	add.s32 	%r78, %r131, 3;
	add.s32 	%r79, %r30, %r73;
	selp.b32 	%r80, %r79, %r78, %p4;
	mul.wide.s32 	%rd32, %r77, 8;
	add.s64 	%rd33, %rd2, %rd32;
	ld.global.f64 	%fd43, [%rd33];
	mul.wide.s32 	%rd34, %r80, 8;
	add.s64 	%rd35, %rd1, %rd34;
	ld.global.f64 	%fd44, [%rd35];
	fma.rn.f64 	%fd45, %fd43, %fd44, %fd42;
	add.s32 	%r81, %r29, %r76;
	selp.b32 	%r82, %r57, %r81, %p5;
	add.s32 	%r83, %r30, %r79;
	selp.b32 	%r84, %r83, %r60, %p4;
	mul.wide.s32 	%rd36, %r82, 8;
	add.s64 	%rd37, %rd2, %rd36;
	ld.global.f64 	%fd46, [%rd37];
	mul.wide.s32 	%rd38, %r84, 8;
	add.s64 	%rd39, %rd1, %rd38;
	ld.global.f64 	%fd47, [%rd39];
	fma.rn.f64 	%fd78, %fd46, %fd47, %fd45;
	add.s32 	%r133, %r133, 8;
	add.s32 	%r132, %r132, %r9;
	add.s32 	%r131, %r131, 8;
	add.s32 	%r130, %r130, 8;
	add.s32 	%r129, %r129, %r12;
	setp.ne.s32 	%p6, %r133, 0;
	@%p6 bra 	$L__BB0_4;
$L__BB0_5:
	setp.eq.s32 	%p7, %r6, 0;
	@%p7 bra 	$L__BB0_13;
	and.b32  	%r24, %r31, 3;
	setp.lt.u32 	%p8, %r6, 4;
	@%p8 bra 	$L__BB0_8;
	setp.eq.s32 	%p9, %r33, 0;
	setp.eq.s32 	%p10, %r32, 0;
	mad.lo.s32 	%r85, %r135, %r29, %r2;
	add.s32 	%r86, %r135, %r4;
	selp.b32 	%r87, %r86, %r85, %p10;
	add.s32 	%r88, %r135, %r5;
	mad.lo.s32 	%r89, %r135, %r30, %r3;
	selp.b32 	%r90, %r89, %r88, %p9;
	mul.wide.s32 	%rd40, %r87, 8;
	add.s64 	%rd41, %rd2, %rd40;
	ld.global.f64 	%fd49, [%rd41];
	mul.wide.s32 	%rd42, %r90, 8;
	add.s64 	%rd43, %rd1, %rd42;
	ld.global.f64 	%fd50, [%rd43];
	fma.rn.f64 	%fd51, %fd49, %fd50, %fd78;
	add.s32 	%r91, %r85, %r29;
	add.s32 	%r92, %r86, 1;
	selp.b32 	%r93, %r92, %r91, %p10;
	add.s32 	%r94, %r88, 1;
	add.s32 	%r95, %r89, %r30;
	selp.b32 	%r96, %r95, %r94, %p9;
	mul.wide.s32 	%rd44, %r93, 8;
	add.s64 	%rd45, %rd2, %rd44;
	ld.global.f64 	%fd52, [%rd45];
	mul.wide.s32 	%rd46, %r96, 8;
	add.s64 	%rd47, %rd1, %rd46;
	ld.global.f64 	%fd53, [%rd47];
	fma.rn.f64 	%fd54, %fd52, %fd53, %fd51;
	add.s32 	%r97, %r91, %r29;
	add.s32 	%r98, %r86, 2;
	selp.b32 	%r99, %r98, %r97, %p10;
	add.s32 	%r100, %r88, 2;
	add.s32 	%r101, %r95, %r30;
	selp.b32 	%r102, %r101, %r100, %p9;
	mul.wide.s32 	%rd48, %r99, 8;
	add.s64 	%rd49, %rd2, %rd48;
	ld.global.f64 	%fd55, [%rd49];
	mul.wide.s32 	%rd50, %r102, 8;
	add.s64 	%rd51, %rd1, %rd50;
	ld.global.f64 	%fd56, [%rd51];
	fma.rn.f64 	%fd57, %fd55, %fd56, %fd54;
	add.s32 	%r103, %r97, %r29;
	add.s32 	%r104, %r86, 3;
	selp.b32 	%r105, %r104, %r103, %p10;
	add.s32 	%r106, %r88, 3;
	add.s32 	%r107, %r101, %r30;
	selp.b32 	%r108, %r107, %r106, %p9;
	mul.wide.s32 	%rd52, %r105, 8;
	add.s64 	%rd53, %rd2, %rd52;
	ld.global.f64 	%fd58, [%rd53];
	mul.wide.s32 	%rd54, %r108, 8;
	add.s64 	%rd55, %rd1, %rd54;
	ld.global.f64 	%fd59, [%rd55];
	fma.rn.f64 	%fd78, %fd58, %fd59, %fd57;
	add.s32 	%r135, %r135, 4;
$L__BB0_8:
	setp.eq.s32 	%p11, %r24, 0;
	@%p11 bra 	$L__BB0_13;
	setp.eq.s32 	%p12, %r24, 1;
	@%p12 bra 	$L__BB0_11;
	setp.eq.s32 	%p13, %r33, 0;
	setp.eq.s32 	%p14, %r32, 0;
	mad.lo.s32 	%r109, %r135, %r29, %r2;
	add.s32 	%r110, %r135, %r4;
	selp.b32 	%r111, %r110, %r109, %p14;
	add.s32 	%r112, %r135, %r5;
	mad.lo.s32 	%r113, %r135, %r30, %r3;
	selp.b32 	%r114, %r113, %r112, %p13;
	mul.wide.s32 	%rd56, %r111, 8;
	add.s64 	%rd57, %rd2, %rd56;
	ld.global.f64 	%fd61, [%rd57];
	mul.wide.s32 	%rd58, %r114, 8;
	add.s64 	%rd59, %rd1, %rd58;
	ld.global.f64 	%fd62, [%rd59];
	fma.rn.f64 	%fd63, %fd61, %fd62, %fd78;
	add.s32 	%r115, %r109, %r29;
	add.s32 	%r116, %r110, 1;
	selp.b32 	%r117, %r116, %r115, %p14;
	add.s32 	%r118, %r112, 1;
	add.s32 	%r119, %r113, %r30;
	selp.b32 	%r120, %r119, %r118, %p13;
	mul.wide.s32 	%rd60, %r117, 8;
	add.s64 	%rd61, %rd2, %rd60;
	ld.global.f64 	%fd64, [%rd61];
	mul.wide.s32 	%rd62, %r120, 8;
	add.s64 	%rd63, %rd1, %rd62;
	ld.global.f64 	%fd65, [%rd63];
	fma.rn.f64 	%fd78, %fd64, %fd65, %fd63;
	add.s32 	%r135, %r135, 2;
$L__BB0_11:
	and.b32  	%r121, %r31, 1;
	setp.eq.b32 	%p15, %r121, 1;
	not.pred 	%p16, %p15;
	@%p16 bra 	$L__BB0_13;
	setp.eq.s32 	%p17, %r33, 0;
	setp.eq.s32 	%p18, %r32, 0;
	mad.lo.s32 	%r122, %r135, %r29, %r2;
	add.s32 	%r123, %r135, %r4;
	selp.b32 	%r124, %r123, %r122, %p18;
	add.s32 	%r125, %r135, %r5;
	mad.lo.s32 	%r126, %r135, %r30, %r3;
	selp.b32 	%r127, %r126, %r125, %p17;
	mul.wide.s32 	%rd64, %r124, 8;
	add.s64 	%rd65, %rd2, %rd64;
	ld.global.f64 	%fd66, [%rd65];
	mul.wide.s32 	%rd66, %r127, 8;
	add.s64 	%rd67, %rd1, %rd66;
	ld.global.f64 	%fd67, [%rd67];
	fma.rn.f64 	%fd78, %fd66, %fd67, %fd78;
$L__BB0_13:
	ld.param.f32 	%f3, [_Z11gemm_kernelPKdS0_S0_Pdiiiffiii_param_7];
	cvt.f64.f32 	%fd68, %f3;
	mul.f64 	%fd80, %fd78, %fd68;
	setp.eq.s64 	%p19, %rd4, 0;
	@%p19 bra 	$L__BB0_24;
	mov.f64 	%fd79, 0d0000000000000000;
	setp.gt.s32 	%p20, %r34, 2;
	@%p20 bra 	$L__BB0_18;
	setp.eq.s32 	%p23, %r34, 1;
	@%p23 bra 	$L__BB0_21;
	setp.eq.s32 	%p24, %r34, 2;
	@%p24 bra 	$L__BB0_17;
	bra.uni 	$L__BB0_23;
$L__BB0_17:
	mul.wide.s32 	%rd72, %r3, 8;
	add.s64 	%rd73, %rd3, %rd72;
	ld.global.f64 	%fd79, [%rd73];
	bra.uni 	$L__BB0_23;
$L__BB0_18:
	setp.eq.s32 	%p21, %r34, 3;
	@%p21 bra 	$L__BB0_22;
	setp.eq.s32 	%p22, %r34, 4;
	@%p22 bra 	$L__BB0_20;
	bra.uni 	$L__BB0_23;
$L__BB0_20:
	mad.lo.s32 	%r128, %r2, %r30, %r3;
	mul.wide.s32 	%rd68, %r128, 8;
	add.s64 	%rd69, %rd3, %rd68;
	ld.global.f64 	%fd79, [%rd69];
	bra.uni 	$L__BB0_23;
$L__BB0_21:
	ld.global.f64 	%fd79, [%rd3];
	bra.uni 	$L__BB0_23;
$L__BB0_22:
	mul.wide.s32 	%rd70, %r2, 8;
	add.s64 	%rd71, %rd3, %rd70;
	ld.global.f64 	%fd79, [%rd71];
$L__BB0_23:
	ld.param.f32 	%f4, [_Z11gemm_kernelPKdS0_S0_Pdiiiffiii_param_8];
	cvt.f64.f32 	%fd70, %f4;
	fma.rn.f64 	%fd80, %fd79, %fd70, %fd80;
$L__BB0_24:
	ld.param.u64 	%rd77, [_Z11gemm_kernelPKdS0_S0_Pdiiiffiii_param_3];
	cvta.to.global.u64 	%rd74, %rd77;
	mul.wide.s32 	%rd75, %r1, 8;
	add.s64 	%rd76, %rd74, %rd75;
	st.global.f64 	[%rd76], %fd80;
$L__BB0_25:
	ret;

}


// ===== COMPILED SASS (sm_100) =====

	.target	sm_100

	.elftype	@"ET_EXEC"


//--------------------- .note.nv.tkinfo           --------------------------
	.section	.note.nv.tkinfo,"",@"SHT_NOTE"
	.sectionflags	@"SHF_NOTE_NV_TKINFO"
	.tkinfo
        /*0018*/ 	.word	0x00000002
        /*0030*/ 	.string	""
        /*0030*/ 	.string	"ptxas"
        /*0030*/ 	.string	"Cuda compilation tools, release 13.0, V13.0.88"
        /*0030*/ 	.string	"Build cuda_13.0.r13.0/compiler.36424714_0"
        /*0030*/ 	.string	"-arch sm_100 -m 64 "



//--------------------- .note.nv.cuinfo           --------------------------
	.section	.note.nv.cuinfo,"",@"SHT_NOTE"
	.sectionflags	@"SHF_NOTE_NV_CUINFO"
        /*0018*/ 	.short	0x0002
        /*001a*/ 	.short	0x0064
        /*001c*/ 	.short	0x0082
	.zero		2


//--------------------- .nv.info                  --------------------------
	.section	.nv.info,"",@"SHT_CUDA_INFO"
	.align	4


	//----- nvinfo : EIATTR_REGCOUNT
	.align		4
        /*0000*/ 	.byte	0x04, 0x2f
        /*0002*/ 	.short	(.L_1 - .L_0)
	.align		4
.L_0:
        /*0004*/ 	.word	index@(_Z11gemm_kernelPKdS0_S0_Pdiiiffiii)
        /*0008*/ 	.word	0x00000020


	//----- nvinfo : EIATTR_FRAME_SIZE
	.align		4
.L_1:
        /*000c*/ 	.byte	0x04, 0x11
        /*000e*/ 	.short	(.L_3 - .L_2)
	.align		4
.L_2:
        /*0010*/ 	.word	index@(_Z11gemm_kernelPKdS0_S0_Pdiiiffiii)
        /*0014*/ 	.word	0x00000000


	//----- nvinfo : EIATTR_MIN_STACK_SIZE
	.align		4
.L_3:
        /*0018*/ 	.byte	0x04, 0x12
        /*001a*/ 	.short	(.L_5 - .L_4)
	.align		4
.L_4:
        /*001c*/ 	.word	index@(_Z11gemm_kernelPKdS0_S0_Pdiiiffiii)
        /*0020*/ 	.word	0x00000000
.L_5:


//--------------------- .nv.compat                --------------------------
	.section	.nv.compat,"",@"SHT_CUDA_COMPAT_INFO"
	.align	4
        /*0000*/ 	.byte	0x02, 0x09, 0x00, 0x00, 0x02, 0x02, 0x01, 0x00, 0x02, 0x05, 0x05, 0x00, 0x03, 0x07, 0x01, 0x01
        /*0010*/ 	.byte	0x02, 0x03, 0x00, 0x00, 0x02, 0x06, 0x01, 0x00, 0x04, 0x0b, 0x08, 0x00, 0x01, 0x00, 0x00, 0x00
        /*0020*/ 	.byte	0x00, 0x00, 0x00, 0x00


//--------------------- .nv.info._Z11gemm_kernelPKdS0_S0_Pdiiiffiii --------------------------
	.section	.nv.info._Z11gemm_kernelPKdS0_S0_Pdiiiffiii,"",@"SHT_CUDA_INFO"
	.sectionflags	@""
	.align	4


	//----- nvinfo : EIATTR_CUDA_API_VERSION
	.align		4
        /*0000*/ 	.byte	0x04, 0x37
        /*0002*/ 	.short	(.L_7 - .L_6)
.L_6:
        /*0004*/ 	.word	0x00000082


	//----- nvinfo : EIATTR_KPARAM_INFO
	.align		4
.L_7:
        /*0008*/ 	.byte	0x04, 0x17
        /*000a*/ 	.short	(.L_9 - .L_8)
.L_8:
        /*000c*/ 	.word	0x00000000
        /*0010*/ 	.short	0x000b
        /*0012*/ 	.short	0x003c
        /*0014*/ 	.byte	0x00, 0xf0, 0x11, 0x00


	//----- nvinfo : EIATTR_KPARAM_INFO
	.align		4
.L_9:
        /*0018*/ 	.byte	0x04, 0x17
        /*001a*/ 	.short	(.L_11 - .L_10)
.L_10:
        /*001c*/ 	.word	0x00000000
        /*0020*/ 	.short	0x000a
        /*0022*/ 	.short	0x0038
        /*0024*/ 	.byte	0x00, 0xf0, 0x11, 0x00


	//----- nvinfo : EIATTR_KPARAM_INFO
	.align		4
.L_11:
        /*0028*/ 	.byte	0x04, 0x17
        /*002a*/ 	.short	(.L_13 - .L_12)
.L_12:
        /*002c*/ 	.word	0x00000000
        /*0030*/ 	.short	0x0009
        /*0032*/ 	.short	0x0034
        /*0034*/ 	.byte	0x00, 0xf0, 0x11, 0x00


	//----- nvinfo : EIATTR_KPARAM_INFO
	.align		4
.L_13:
        /*0038*/ 	.byte	0x04, 0x17
        /*003a*/ 	.short	(.L_15 - .L_14)
.L_14:
        /*003c*/ 	.word	0x00000000
        /*0040*/ 	.short	0x0008
        /*0042*/ 	.short	0x0030
        /*0044*/ 	.byte	0x00, 0xf0, 0x11, 0x00


	//----- nvinfo : EIATTR_KPARAM_INFO
	.align		4
.L_15:
        /*0048*/ 	.byte	0x04, 0x17
        /*004a*/ 	.short	(.L_17 - .L_16)
.L_16:
        /*004c*/ 	.word	0x00000000
        /*0050*/ 	.short	0x0007
        /*0052*/ 	.short	0x002c
        /*0054*/ 	.byte	0x00, 0xf0, 0x11, 0x00


	//----- nvinfo : EIATTR_KPARAM_INFO
	.align		4
.L_17:
        /*0058*/ 	.byte	0x04, 0x17
        /*005a*/ 	.short	(.L_19 - .L_18)
.L_18:
        /*005c*/ 	.word	0x00000000
        /*0060*/ 	.short	0x0006
        /*0062*/ 	.short	0x0028
        /*0064*/ 	.byte	0x00, 0xf0, 0x11, 0x00


	//----- nvinfo : EIATTR_KPARAM_INFO
	.align		4
.L_19:
        /*0068*/ 	.byte	0x04, 0x17
        /*006a*/ 	.short	(.L_21 - .L_20)
.L_20:
        /*006c*/ 	.word	0x00000000
        /*0070*/ 	.short	0x0005
        /*0072*/ 	.short	0x0024
        /*0074*/ 	.byte	0x00, 0xf0, 0x11, 0x00


	//----- nvinfo : EIATTR_KPARAM_INFO
	.align		4
.L_21:
        /*0078*/ 	.byte	0x04, 0x17
        /*007a*/ 	.short	(.L_23 - .L_22)
.L_22:
        /*007c*/ 	.word	0x00000000
        /*0080*/ 	.short	0x0004
        /*0082*/ 	.short	0x0020
        /*0084*/ 	.byte	0x00, 0xf0, 0x11, 0x00


	//----- nvinfo : EIATTR_KPARAM_INFO
	.align		4
.L_23:
        /*0088*/ 	.byte	0x04, 0x17
        /*008a*/ 	.short	(.L_25 - .L_24)
.L_24:
        /*008c*/ 	.word	0x00000000
        /*0090*/ 	.short	0x0003
        /*0092*/ 	.short	0x0018
        /*0094*/ 	.byte	0x00, 0xf5, 0x21, 0x00


	//----- nvinfo : EIATTR_KPARAM_INFO
	.align		4
.L_25:
        /*0098*/ 	.byte	0x04, 0x17
        /*009a*/ 	.short	(.L_27 - .L_26)
.L_26:
        /*009c*/ 	.word	0x00000000
        /*00a0*/ 	.short	0x0002
        /*00a2*/ 	.short	0x0010
        /*00a4*/ 	.byte	0x00, 0xf5, 0x21, 0x00


	//----- nvinfo : EIATTR_KPARAM_INFO
	.align		4
.L_27:
        /*00a8*/ 	.byte	0x04, 0x17
        /*00aa*/ 	.short	(.L_29 - .L_28)
.L_28:
        /*00ac*/ 	.word	0x00000000
        /*00b0*/ 	.short	0x0001
        /*00b2*/ 	.short	0x0008
        /*00b4*/ 	.byte	0x00, 0xf5, 0x21, 0x00


	//----- nvinfo : EIATTR_KPARAM_INFO
	.align		4
.L_29:
        /*00b8*/ 	.byte	0x04, 0x17
        /*00ba*/ 	.short	(.L_31 - .L_30)
.L_30:
        /*00bc*/ 	.word	0x00000000
        /*00c0*/ 	.short	0x0000
        /*00c2*/ 	.short	0x0000
        /*00c4*/ 	.byte	0x00, 0xf5, 0x21, 0x00


	//----- nvinfo : EIATTR_SPARSE_MMA_MASK
	.align		4
.L_31:
        /*00c8*/ 	.byte	0x03, 0x50
        /*00ca*/ 	.short	0x0000


	//----- nvinfo : EIATTR_MAXREG_COUNT
	.align		4
        /*00cc*/ 	.byte	0x03, 0x1b
        /*00ce*/ 	.short	0x00ff


	//----- nvinfo : EIATTR_MERCURY_ISA_VERSION
	.align		4
        /*00d0*/ 	.byte	0x03, 0x5f
        /*00d2*/ 	.short	0x0101


	//----- nvinfo : EIATTR_VRC_CTA_INIT_COUNT
	.align		4
        /*00d4*/ 	.byte	0x02, 0x4a
	.zero		1
	.zero		1


	//----- nvinfo : EIATTR_EXIT_INSTR_OFFSETS
	.align		4
        /*00d8*/ 	.byte	0x04, 0x1c
        /*00da*/ 	.short	(.L_33 - .L_32)


	//   ....[0]....
.L_32:
        /*00dc*/ 	.word	0x00000080


	//   ....[1]....
        /*00e0*/ 	.word	0x00001250


	//----- nvinfo : EIATTR_INDIRECT_BRANCH_TARGETS
	.align		4
.L_33:
        /*00e4*/ 	.byte	0x04, 0x34
        /*00e6*/ 	.short	(.L_35 - .L_34)


	//   ....[0]....
.L_34:
        /*00e8*/ 	.word	.L_x_9@srel
        /*00ec*/ 	.short	0x0
        /*00ee*/ 	.short	0x0
        /*00f0*/ 	.word	0x3
        /*00f4*/ 	.word	.L_x_10@srel
        /*00f8*/ 	.word	.L_x_11@srel
        /*00fc*/ 	.word	.L_x_7@srel


	//   ....[1]....
        /*0100*/ 	.word	.L_x_13@srel
        /*0104*/ 	.short	0x0
        /*0106*/ 	.short	0x0
        /*0108*/ 	.word	0x3
        /*010c*/ 	.word	.L_x_14@srel
        /*0110*/ 	.word	.L_x_15@srel
        /*0114*/ 	.word	.L_x_7@srel


	//----- nvinfo : EIATTR_CBANK_PARAM_SIZE
	.align		4
.L_35:
        /*0118*/ 	.byte	0x03, 0x19
        /*011a*/ 	.short	0x0040


	//----- nvinfo : EIATTR_PARAM_CBANK
	.align		4
        /*011c*/ 	.byte	0x04, 0x0a
        /*011e*/ 	.short	(.L_37 - .L_36)
	.align		4
.L_36:
        /*0120*/ 	.word	index@(.nv.constant0._Z11gemm_kernelPKdS0_S0_Pdiiiffiii)
        /*0124*/ 	.short	0x0380
        /*0126*/ 	.short	0x0040


	//----- nvinfo : EIATTR_SW_WAR
	.align		4
.L_37:
        /*0128*/ 	.byte	0x04, 0x36
        /*012a*/ 	.short	(.L_39 - .L_38)
.L_38:
        /*012c*/ 	.word	0x00000008
.L_39:


//--------------------- .nv.callgraph             --------------------------
	.section	.nv.callgraph,"",@"SHT_CUDA_CALLGRAPH"
	.align	4
	.sectionentsize	8
	.align		4
        /*0000*/ 	.word	0x00000000
	.align		4
        /*0004*/ 	.word	0xffffffff
	.align		4
        /*0008*/ 	.word	0x00000000
	.align		4
        /*000c*/ 	.word	0xfffffffe
	.align		4
        /*0010*/ 	.word	0x00000000
	.align		4
        /*0014*/ 	.word	0xfffffffd
	.align		4
        /*0018*/ 	.word	0x00000000
	.align		4
        /*001c*/ 	.word	0xfffffffc


//--------------------- .nv.constant2._Z11gemm_kernelPKdS0_S0_Pdiiiffiii --------------------------
	.section	.nv.constant2._Z11gemm_kernelPKdS0_S0_Pdiiiffiii,"a",@progbits
	.sectionflags	@""
	.align	4
.nv.constant2._Z11gemm_kernelPKdS0_S0_Pdiiiffiii:
        /*0000*/ 	.byte	0xe0, 0x10, 0x00, 0x00, 0xa0, 0x10, 0x00, 0x00, 0xf0, 0x11, 0x00, 0x00, 0xc0, 0x11, 0x00, 0x00
        /*0010*/ 	.byte	0x70, 0x11, 0x00, 0x00, 0xf0, 0x11, 0x00, 0x00


//--------------------- .text._Z11gemm_kernelPKdS0_S0_Pdiiiffiii --------------------------
	.section	.text._Z11gemm_kernelPKdS0_S0_Pdiiiffiii,"ax",@progbits
	.align	128
        .global         _Z11gemm_kernelPKdS0_S0_Pdiiiffiii
        .type           _Z11gemm_kernelPKdS0_S0_Pdiiiffiii,@function
        .size           _Z11gemm_kernelPKdS0_S0_Pdiiiffiii,(.L_x_17 - _Z11gemm_kernelPKdS0_S0_Pdiiiffiii)
        .other          _Z11gemm_kernelPKdS0_S0_Pdiiiffiii,@"STO_CUDA_ENTRY STV_DEFAULT"
_Z11gemm_kernelPKdS0_S0_Pdiiiffiii:
.text._Z11gemm_kernelPKdS0_S0_Pdiiiffiii:
[----:B------:R-:W-:Y:S01]  /*0000*/  LDC R1, c[0x0][0x37c] ;  /* 0x0000df00ff017b82 */ /* 0x000fe20000000800 */
[----:B------:R-:W0:Y:S07]  /*0010*/  S2R R3, SR_TID.X ;  /* 0x0000000000037919 */ /* 0x000e2e0000002100 */
[----:B------:R-:W0:Y:S08]  /*0020*/  S2UR UR4, SR_CTAID.X ;  /* 0x00000000000479c3 */ /* 0x000e300000002500 */
[----:B------:R-:W0:Y:S08]  /*0030*/  LDC R0, c[0x0][0x360] ;  /* 0x0000d800ff007b82 */ /* 0x000e300000000800 */
[----:B------:R-:W1:Y:S01]  /*0040*/  LDC.64 R10, c[0x0][0x3a0] ;  /* 0x0000e800ff0a7b82 */ /* 0x000e620000000a00 */
[----:B0-----:R-:W-:-:S02]  /*0050*/  IMAD R0, R0, UR4, R3 ;  /* 0x0000000400007c24 */ /* 0x001fc4000f8e0203 */
[----:B-1----:R-:W-:-:S05]  /*0060*/  IMAD R3, R11, R10, RZ ;  /* 0x0000000a0b037224 */ /* 0x002fca00078e02ff */
[----:B------:R-:W-:-:S13]  /*0070*/  ISETP.GE.AND P0, PT, R0, R3, PT ;  /* 0x000000030000720c */ /* 0x000fda0003f06270 */
[----:B------:R-:W-:Y:S05]  /*0080*/  @P0 EXIT ;  /* 0x000000000000094d */ /* 0x000fea0003800000 */
[----:B------:R-:W-:Y:S01]  /*0090*/  IABS R5, R11 ;  /* 0x0000000b00057213 */ /* 0x000fe20000000000 */
[----:B------:R-:W0:Y:S01]  /*00a0*/  LDCU.64 UR4, c[0x0][0x358] ;  /* 0x00006b00ff0477ac */ /* 0x000e220008000a00 */
[----:B------:R-:W-:Y:S02]  /*00b0*/  CS2R R24, SRZ ;  /* 0x0000000000187805 */ /* 0x000fe4000001ff00 */
[----:B------:R-:W1:Y:S08]  /*00c0*/  I2F.RP R4, R5 ;  /* 0x0000000500047306 */ /* 0x000e700000209400 */
[----:B-1----:R-:W1:Y:S02]  /*00d0*/  MUFU.RCP R4, R4 ;  /* 0x0000000400047308 */ /* 0x002e640000001000 */
[----:B-1----:R-:W-:-:S06]  /*00e0*/  VIADD R2, R4, 0xffffffe ;  /* 0x0ffffffe04027836 */ /* 0x002fcc0000000000 */
[----:B------:R1:W2:Y:S02]  /*00f0*/  F2I.FTZ.U32.TRUNC.NTZ R3, R2 ;  /* 0x0000000200037305 */ /* 0x0002a4000021f000 */
[----:B-1----:R-:W-:Y:S02]  /*0100*/  HFMA2 R2, -RZ, RZ, 0, 0 ;  /* 0x00000000ff027431 */ /* 0x002fe400000001ff */
[----:B--2---:R-:W-:-:S04]  /*0110*/  IMAD.MOV R6, RZ, RZ, -R3 ;  /* 0x000000ffff067224 */ /* 0x004fc800078e0a03 */
[----:B------:R-:W-:Y:S01]  /*0120*/  IMAD R7, R6, R5, RZ ;  /* 0x0000000506077224 */ /* 0x000fe200078e02ff */
[----:B------:R-:W-:-:S03]  /*0130*/  IABS R6, R0 ;  /* 0x0000000000067213 */ /* 0x000fc60000000000 */
[----:B------:R-:W-:Y:S02]  /*0140*/  IMAD.HI.U32 R3, R3, R7, R2 ;  /* 0x0000000703037227 */ /* 0x000fe400078e0002 */
[----:B------:R-:W1:Y:S04]  /*0150*/  LDC R2, c[0x0][0x3a8] ;  /* 0x0000ea00ff027b82 */ /* 0x000e680000000800 */
[----:B------:R-:W-:-:S04]  /*0160*/  IMAD.HI.U32 R3, R3, R6, RZ ;  /* 0x0000000603037227 */ /* 0x000fc800078e00ff */
[----:B------:R-:W-:-:S04]  /*0170*/  IMAD.MOV R4, RZ, RZ, -R3 ;  /* 0x000000ffff047224 */ /* 0x000fc800078e0a03 */
[----:B------:R-:W-:-:S05]  /*0180*/  IMAD R4, R5, R4, R6 ;  /* 0x0000000405047224 */ /* 0x000fca00078e0206 */
[----:B------:R-:W-:-:S13]  /*0190*/  ISETP.GT.U32.AND P1, PT, R5, R4, PT ;  /* 0x000000040500720c */ /* 0x000fda0003f24070 */
[----:B------:R-:W-:Y:S01]  /*01a0*/  @!P1 IMAD.IADD R4, R4, 0x1, -R5 ;  /* 0x0000000104049824 */ /* 0x000fe200078e0a05 */
[----:B------:R-:W-:Y:S02]  /*01b0*/  @!P1 IADD3 R3, PT, PT, R3, 0x1, RZ ;  /* 0x0000000103039810 */ /* 0x000fe40007ffe0ff */
[----:B------:R-:W-:Y:S02]  /*01c0*/  ISETP.NE.AND P1, PT, R11, RZ, PT ;  /* 0x000000ff0b00720c */ /* 0x000fe40003f25270 */
[----:B------:R-:W-:Y:S02]  /*01d0*/  ISETP.GE.U32.AND P0, PT, R4, R5, PT ;  /* 0x000000050400720c */ /* 0x000fe40003f06070 */
[----:B------:R-:W-:-:S04]  /*01e0*/  LOP3.LUT R4, R0, R11, RZ, 0x3c, !PT ;  /* 0x0000000b00047212 */ /* 0x000fc800078e3cff */
[----:B------:R-:W-:-:S07]  /*01f0*/  ISETP.GE.AND P2, PT, R4, RZ, PT ;  /* 0x000000ff0400720c */ /* 0x000fce0003f46270 */
[----:B------:R-:W-:Y:S01]  /*0200*/  @P0 VIADD R3, R3, 0x1 ;  /* 0x0000000103030836 */ /* 0x000fe20000000000 */
[----:B-1----:R-:W-:-:S05]  /*0210*/  ISETP.GE.AND P0, PT, R2, 0x1, PT ;  /* 0x000000010200780c */ /* 0x002fca0003f06270 */
[----:B------:R-:W-:Y:S02]  /*0220*/  @!P2 IADD3 R3, PT, PT, -R3, RZ, RZ ;  /* 0x000000ff0303a210 */ /* 0x000fe40007ffe1ff */
[----:B------:R-:W-:-:S05]  /*0230*/  @!P1 LOP3.LUT R3, RZ, R11, RZ, 0x33, !PT ;  /* 0x0000000bff039212 */ /* 0x000fca00078e33ff */
[----:B------:R-:W-:-:S04]  /*0240*/  IMAD.MOV R6, RZ, RZ, -R3 ;  /* 0x000000ffff067224 */ /* 0x000fc800078e0a03 */
[----:B------:R-:W-:Y:S01]  /*0250*/  IMAD R6, R11, R6, R0 ;  /* 0x000000060b067224 */ /* 0x000fe200078e0200 */
[----:B0-----:R-:W-:Y:S06]  /*0260*/  @!P0 BRA `(.L_x_0) ;  /* 0x0000000c00488947 */ /* 0x001fec0003800000 */
[C---:B------:R-:W-:Y:S02]  /*0270*/  ISETP.GE.U32.AND P1, PT, R2.reuse, 0x8, PT ;  /* 0x000000080200780c */ /* 0x040fe40003f26070 */
[----:B------:R-:W-:Y:S02]  /*0280*/  CS2R R24, SRZ ;  /* 0x0000000000187805 */ /* 0x000fe4000001ff00 */
[----:B------:R-:W-:Y:S02]  /*0290*/  LOP3.LUT R5, R2, 0x7, RZ, 0xc0, !PT ;  /* 0x0000000702057812 */ /* 0x000fe400078ec0ff */
[----:B------:R-:W-:Y:S02]  /*02a0*/  MOV R7, RZ ;  /* 0x000000ff00077202 */ /* 0x000fe40000000f00 */
[----:B------:R-:W-:-:S05]  /*02b0*/  ISETP.NE.AND P0, PT, R5, RZ, PT ;  /* 0x000000ff0500720c */ /* 0x000fca0003f05270 */
[----:B------:R-:W-:Y:S08]  /*02c0*/  @!P1 BRA `(.L_x_1) ;  /* 0x0000000400989947 */ /* 0x000ff00003800000 */
[----:B------:R-:W0:Y:S01]  /*02d0*/  LDCU UR6, c[0x0][0x3b8] ;  /* 0x00007700ff0677ac */ /* 0x000e220008000800 */
[----:B------:R-:W-:Y:S01]  /*02e0*/  LOP3.LUT R7, R2, 0x7ffffff8, RZ, 0xc0, !PT ;  /* 0x7ffffff802077812 */ /* 0x000fe200078ec0ff */
[----:B------:R-:W-:Y:S01]  /*02f0*/  IMAD R9, R6, R2, 0x3 ;  /* 0x0000000306097424 */ /* 0x000fe200078e0202 */
[----:B------:R-:W-:Y:S01]  /*0300*/  MOV R4, R6 ;  /* 0x0000000600047202 */ /* 0x000fe20000000f00 */
[----:B------:R-:W1:Y:S01]  /*0310*/  LDCU UR7, c[0x0][0x3b4] ;  /* 0x00007680ff0777ac */ /* 0x000e620008000800 */
[----:B------:R-:W-:Y:S01]  /*0320*/  IMAD R22, R3, R2, 0x3 ;  /* 0x0000000303167424 */ /* 0x000fe200078e0202 */
[----:B------:R-:W-:Y:S01]  /*0330*/  CS2R R24, SRZ ;  /* 0x0000000000187805 */ /* 0x000fe2000001ff00 */
[----:B------:R-:W-:Y:S02]  /*0340*/  IMAD.MOV.U32 R23, RZ, RZ, R3 ;  /* 0x000000ffff177224 */ /* 0x000fe400078e0003 */
[----:B------:R-:W-:Y:S01]  /*0350*/  IMAD.MOV R8, RZ, RZ, -R7 ;  /* 0x000000ffff087224 */ /* 0x000fe200078e0a07 */
[----:B0-----:R-:W-:-:S02]  /*0360*/  ISETP.NE.AND P1, PT, RZ, UR6, PT ;  /* 0x00000006ff007c0c */ /* 0x001fc4000bf25270 */
[----:B-1----:R-:W-:-:S13]  /*0370*/  ISETP.NE.AND P2, PT, RZ, UR7, PT ;  /* 0x00000007ff007c0c */ /* 0x002fda000bf45270 */
.L_x_2:
[----:B------:R-:W0:Y:S01]  /*0380*/  LDC.64 R14, c[0x0][0x380] ;  /* 0x0000e000ff0e7b82 */ /* 0x000e220000000a00 */
[----:B------:R-:W-:Y:S01]  /*0390*/  VIADD R17, R9, 0xfffffffd ;  /* 0xfffffffd09117836 */ /* 0x000fe20000000000 */
[----:B------:R-:W-:-:S04]  /*03a0*/  IADD3 R16, PT, PT, R22, -0x3, RZ ;  /* 0xfffffffd16107810 */ /* 0x000fc80007ffe0ff */
[----:B------:R-:W-:Y:S02]  /*03b0*/  SEL R29, R16, R23, !P2 ;  /* 0x00000017101d7207 */ /* 0x000fe40005000000 */
[----:B------:R-:W1:Y:S01]  /*03c0*/  LDC.64 R12, c[0x0][0x388] ;  /* 0x0000e200ff0c7b82 */ /* 0x000e620000000a00 */
[----:B------:R-:W-:Y:S02]  /*03d0*/  SEL R17, R4, R17, !P1 ;  /* 0x0000001104117207 */ /* 0x000fe40004800000 */
[----:B0-----:R-:W-:-:S04]  /*03e0*/  IMAD.WIDE R28, R29, 0x8, R14 ;  /* 0x000000081d1c7825 */ /* 0x001fc800078e020e */
[----:B-1----:R-:W-:Y:S02]  /*03f0*/  IMAD.WIDE R20, R17, 0x8, R12 ;  /* 0x0000000811147825 */ /* 0x002fe400078e020c */
[----:B------:R-:W2:Y:S04]  /*0400*/  LDG.E.64 R16, desc[UR4][R28.64] ;  /* 0x000000041c107981 */ /* 0x000ea8000c1e1b00 */
[----:B------:R0:W2:Y:S01]  /*0410*/  LDG.E.64 R18, desc[UR4][R20.64] ;  /* 0x0000000414127981 */ /* 0x0000a2000c1e1b00 */
[----:B------:R-:W-:Y:S02]  /*0420*/  IMAD.IADD R27, R23, 0x1, R10 ;  /* 0x00000001171b7824 */ /* 0x000fe400078e020a */
[----:B------:R-:W-:Y:S01]  /*0430*/  IMAD.IADD R26, R4, 0x1, R11 ;  /* 0x00000001041a7824 */ /* 0x000fe200078e020b */
[----:B0-----:R-:W-:Y:S01]  /*0440*/  IADD3 R20, PT, PT, R22, -0x2, RZ ;  /* 0xfffffffe16147810 */ /* 0x001fe20007ffe0ff */
[----:B--2---:R-:W-:Y:S01]  /*0450*/  DFMA R18, R16, R18, R24 ;  /* 0x000000121012722b */ /* 0x004fe20000000018 */
[----:B------:R-:W-:-:S02]  /*0460*/  IADD3 R25, PT, PT, R9, -0x2, RZ ;  /* 0xfffffffe09197810 */ /* 0x000fc40007ffe0ff */
[----:B------:R-:W-:Y:S02]  /*0470*/  SEL R17, R20, R27, !P2 ;  /* 0x0000001b14117207 */ /* 0x000fe40005000000 */
[----:B------:R-:W-:-:S03]  /*0480*/  SEL R25, R26, R25, !P1 ;  /* 0x000000191a197207 */ /* 0x000fc60004800000 */
[----:B------:R-:W-:-:S04]  /*0490*/  IMAD.WIDE R16, R17, 0x8, R14 ;  /* 0x0000000811107825 */ /* 0x000fc800078e020e */
[----:B------:R-:W-:Y:S02]  /*04a0*/  IMAD.WIDE R24, R25, 0x8, R12 ;  /* 0x0000000819187825 */ /* 0x000fe400078e020c */
[----:B------:R-:W2:Y:S04]  /*04b0*/  LDG.E.64 R16, desc[UR4][R16.64] ;  /* 0x0000000410107981 */ /* 0x000ea8000c1e1b00 */
[----:B------:R0:W2:Y:S02]  /*04c0*/  LDG.E.64 R20, desc[UR4][R24.64] ;  /* 0x0000000418147981 */ /* 0x0000a4000c1e1b00 */
[----:B0-----:R-:W-:Y:S01]  /*04d0*/  IMAD.IADD R24, R26, 0x1, R11 ;  /* 0x000000011a187824 */ /* 0x001fe200078e020b */
[----:B------:R-:W-:Y:S01]  /*04e0*/  IADD3 R25, PT, PT, R27, R10, RZ ;  /* 0x0000000a1b197210 */ /* 0x000fe20007ffe0ff */
[----:B--2---:R-:W-:Y:S01]  /*04f0*/  DFMA R20, R16, R20, R18 ;  /* 0x000000141014722b */ /* 0x004fe20000000012 */
[----:B------:R-:W-:Y:S01]  /*0500*/  VIADD R19, R9, 0xffffffff ;  /* 0xffffffff09137836 */ /* 0x000fe20000000000 */
[----:B------:R-:W-:-:S04]  /*0510*/  IADD3 R18, PT, PT, R22, -0x1, RZ ;  /* 0xffffffff16127810 */ /* 0x000fc80007ffe0ff */
[----:B------:R-:W-:Y:S02]  /*0520*/  SEL R29, R18, R25, !P2 ;  /* 0x00000019121d7207 */ /* 0x000fe40005000000 */
[----:B------:R-:W-:-:S03]  /*0530*/  SEL R19, R24, R19, !P1 ;  /* 0x0000001318137207 */ /* 0x000fc60004800000 */
[----:B------:R-:W-:-:S04]  /*0540*/  IMAD.WIDE R28, R29, 0x8, R14 ;  /* 0x000000081d1c7825 */ /* 0x000fc800078e020e */
[----:B------:R-:W-:Y:S02]  /*0550*/  IMAD.WIDE R26, R19, 0x8, R12 ;  /* 0x00000008131a7825 */ /* 0x000fe400078e020c */
[----:B------:R-:W2:Y:S04]  /*0560*/  LDG.E.64 R18, desc[UR4][R28.64] ;  /* 0x000000041c127981 */ /* 0x000ea8000c1e1b00 */
[----:B------:R-:W2:Y:S01]  /*0570*/  LDG.E.64 R16, desc[UR4][R26.64] ;  /* 0x000000041a107981 */ /* 0x000ea2000c1e1b00 */
[----:B------:R-:W-:Y:S01]  /*0580*/  IMAD.IADD R24, R24, 0x1, R11 ;  /* 0x0000000118187824 */ /* 0x000fe200078e020b */
[----:B------:R-:W-:Y:S01]  /*0590*/  IADD3 R25, PT, PT, R25, R10, RZ ;  /* 0x0000000a19197210 */ /* 0x000fe20007ffe0ff */
[----:B--2---:R-:W-:-:S03]  /*05a0*/  DFMA R16, R18, R16, R20 ;  /* 0x000000101210722b */ /* 0x004fc60000000014 */
[----:B------:R-:W-:Y:S02]  /*05b0*/  SEL R21, R22, R25, !P2 ;  /* 0x0000001916157207 */ /* 0x000fe40005000000 */
[----:B------:R-:W-:-:S03]  /*05c0*/  SEL R19, R24, R9, !P1 ;  /* 0x0000000918137207 */ /* 0x000fc60004800000 */
[----:B------:R-:W-:-:S04]  /*05d0*/  IMAD.WIDE R20, R21, 0x8, R14 ;  /* 0x0000000815147825 */ /* 0x000fc800078e020e */
[----:B------:R-:W-:Y:S02]  /*05e0*/  IMAD.WIDE R18, R19, 0x8, R12 ;  /* 0x0000000813127825 */ /* 0x000fe400078e020c */
[----:B------:R-:W2:Y:S04]  /*05f0*/  LDG.E.64 R20, desc[UR4][R20.64] ;  /* 0x0000000414147981 */ /* 0x000ea8000c1e1b00 */
[----:B------:R-:W2:Y:S01]  /*0600*/  LDG.E.64 R18, desc[UR4][R18.64] ;  /* 0x0000000412127981 */ /* 0x000ea2000c1e1b00 */
[----:B------:R-:W-:Y:S01]  /*0610*/  IMAD.IADD R28, R24, 0x1, R11 ;  /* 0x00000001181c7824 */ /* 0x000fe200078e020b */
[----:B------:R-:W-:Y:S02]  /*0620*/  IADD3 R26, PT, PT, R22, 0x1, RZ ;  /* 0x00000001161a7810 */ /* 0x000fe40007ffe0ff */
[----:B------:R-:W-:-:S04]  /*0630*/  IADD3 R29, PT, PT, R25, R10, RZ ;  /* 0x0000000a191d7210 */ /* 0x000fc80007ffe0ff */
[----:B------:R-:W-:-:S05]  /*0640*/  SEL R27, R26, R29, !P2 ;  /* 0x0000001d1a1b7207 */ /* 0x000fca0005000000 */
[----:B------:R-:W-:Y:S01]  /*0650*/  IMAD.WIDE R26, R27, 0x8, R14 ;  /* 0x000000081b1a7825 */ /* 0x000fe200078e020e */
[----:B--2---:R-:W-:-:S03]  /*0660*/  DFMA R16, R20, R18, R16 ;  /* 0x000000121410722b */ /* 0x004fc60000000010 */
[----:B------:R-:W-:Y:S01]  /*0670*/  VIADD R19, R9, 0x1 ;  /* 0x0000000109137836 */ /* 0x000fe20000000000 */
[----:B------:R-:W2:Y:S04]  /*0680*/  LDG.E.64 R20, desc[UR4][R26.64] ;  /* 0x000000041a147981 */ /* 0x000ea8000c1e1b00 */
[----:B------:R-:W-:-:S05]  /*0690*/  SEL R25, R28, R19, !P1 ;  /* 0x000000131c197207 */ /* 0x000fca0004800000 */
[----:B------:R-:W-:-:S05]  /*06a0*/  IMAD.WIDE R24, R25, 0x8, R12 ;  /* 0x0000000819187825 */ /* 0x000fca00078e020c */
[----:B------:R-:W2:Y:S01]  /*06b0*/  LDG.E.64 R18, desc[UR4][R24.64] ;  /* 0x0000000418127981 */ /* 0x000ea2000c1e1b00 */
[----:B------:R-:W-:Y:S01]  /*06c0*/  IMAD.IADD R28, R28, 0x1, R11 ;  /* 0x000000011c1c7824 */ /* 0x000fe200078e020b */
[----:B------:R-:W-:Y:S01]  /*06d0*/  IADD3 R29, PT, PT, R29, R10, RZ ;  /* 0x0000000a1d1d7210 */ /* 0x000fe20007ffe0ff */
[----:B--2---:R-:W-:Y:S01]  /*06e0*/  DFMA R16, R20, R18, R16 ;  /* 0x000000121410722b */ /* 0x004fe20000000010 */
[----:B------:R-:W-:Y:S01]  /*06f0*/  VIADD R19, R9, 0x2 ;  /* 0x0000000209137836 */ /* 0x000fe20000000000 */
[----:B------:R-:W-:-:S04]  /*0700*/  IADD3 R18, PT, PT, R22, 0x2, RZ ;  /* 0x0000000216127810 */ /* 0x000fc80007ffe0ff */
[----:B------:R-:W-:Y:S02]  /*0710*/  SEL R21, R18, R29, !P2 ;  /* 0x0000001d12157207 */ /* 0x000fe40005000000 */
[----:B------:R-:W-:-:S03]  /*0720*/  SEL R19, R28, R19, !P1 ;  /* 0x000000131c137207 */ /* 0x000fc60004800000 */
[----:B------:R-:W-:-:S04]  /*0730*/  IMAD.WIDE R20, R21, 0x8, R14 ;  /* 0x0000000815147825 */ /* 0x000fc800078e020e */
[----:B------:R-:W-:Y:S02]  /*0740*/  IMAD.WIDE R18, R19, 0x8, R12 ;  /* 0x0000000813127825 */ /* 0x000fe400078e020c */
[----:B------:R-:W2:Y:S04]  /*0750*/  LDG.E.64 R20, desc[UR4][R20.64] ;  /* 0x0000000414147981 */ /* 0x000ea8000c1e1b00 */
[----:B------:R-:W2:Y:S01]  /*0760*/  LDG.E.64 R18, desc[UR4][R18.64] ;  /* 0x0000000412127981 */ /* 0x000ea2000c1e1b00 */
[----:B------:R-:W-:Y:S01]  /*0770*/  IMAD.IADD R29, R29, 0x1, R10 ;  /* 0x000000011d1d7824 */ /* 0x000fe200078e020a */
[----:B------:R-:W-:Y:S01]  /*0780*/  IADD3 R24, PT, PT, R22, 0x3, RZ ;  /* 0x0000000316187810 */ /* 0x000fe20007ffe0ff */
[----:B------:R-:W-:Y:S01]  /*0790*/  IMAD.IADD R28, R28, 0x1, R11 ;  /* 0x000000011c1c7824 */ /* 0x000fe200078e020b */
[----:B------:R-:W-:-:S02]  /*07a0*/  IADD3 R26, PT, PT, R9, 0x3, RZ ;  /* 0x00000003091a7810 */ /* 0x000fc40007ffe0ff */
[----:B------:R-:W-:Y:S02]  /*07b0*/  SEL R24, R24, R29, !P2 ;  /* 0x0000001d18187207 */ /* 0x000fe40005000000 */
[----:B------:R-:W-:Y:S01]  /*07c0*/  SEL R26, R28, R26, !P1 ;  /* 0x0000001a1c1a7207 */ /* 0x000fe20004800000 */
[----:B------:R-:W-:Y:S01]  /*07d0*/  VIADD R25, R9, 0x4 ;  /* 0x0000000409197836 */ /* 0x000fe20000000000 */
[----:B------:R-:W-:Y:S01]  /*07e0*/  IADD3 R27, PT, PT, R22, 0x4, RZ ;  /* 0x00000004161b7810 */ /* 0x000fe20007ffe0ff */
[----:B------:R-:W-:Y:S01]  /*07f0*/  @!P1 IMAD.IADD R25, R28, 0x1, R11 ;  /* 0x000000011c199824 */ /* 0x000fe200078e020b */
[----:B------:R-:W-:Y:S01]  /*0800*/  @P2 IADD3 R27, PT, PT, R29, R10, RZ ;  /* 0x0000000a1d1b2210 */ /* 0x000fe20007ffe0ff */
[----:B--2---:R-:W-:Y:S01]  /*0810*/  DFMA R16, R20, R18, R16 ;  /* 0x000000121410722b */ /* 0x004fe20000000010 */
[----:B------:R-:W-:-:S04]  /*0820*/  IMAD.WIDE R20, R24, 0x8, R14 ;  /* 0x0000000818147825 */ /* 0x000fc800078e020e */
[----:B------:R-:W-:Y:S02]  /*0830*/  IMAD.WIDE R18, R26, 0x8, R12 ;  /* 0x000000081a127825 */ /* 0x000fe400078e020c */
[----:B------:R-:W2:Y:S02]  /*0840*/  LDG.E.64 R20, desc[UR4][R20.64] ;  /* 0x0000000414147981 */ /* 0x000ea4000c1e1b00 */
[----:B------:R-:W-:Y:S02]  /*0850*/  IMAD.WIDE R14, R27, 0x8, R14 ;  /* 0x000000081b0e7825 */ /* 0x000fe400078e020e */
[----:B------:R-:W2:Y:S02]  /*0860*/  LDG.E.64 R18, desc[UR4][R18.64] ;  /* 0x0000000412127981 */ /* 0x000ea4000c1e1b00 */
[----:B------:R-:W-:Y:S02]  /*0870*/  IMAD.WIDE R12, R25, 0x8, R12 ;  /* 0x00000008190c7825 */ /* 0x000fe400078e020c */
[----:B------:R-:W3:Y:S04]  /*0880*/  LDG.E.64 R14, desc[UR4][R14.64] ;  /* 0x000000040e0e7981 */ /* 0x000ee8000c1e1b00 */
[----:B------:R-:W3:Y:S01]  /*0890*/  LDG.E.64 R12, desc[UR4][R12.64] ;  /* 0x000000040c0c7981 */ /* 0x000ee2000c1e1b00 */
[----:B------:R-:W-:-:S04]  /*08a0*/  IADD3 R8, PT, PT, R8, 0x8, RZ ;  /* 0x0000000808087810 */ /* 0x000fc80007ffe0ff */
[----:B------:R-:W-:Y:S01]  /*08b0*/  ISETP.NE.AND P3, PT, R8, RZ, PT ;  /* 0x000000ff0800720c */ /* 0x000fe20003f65270 */
[----:B------:R-:W-:Y:S01]  /*08c0*/  IMAD R4, R11, 0x8, R4 ;  /* 0x000000080b047824 */ /* 0x000fe200078e0204 */
[----:B------:R-:W-:Y:S01]  /*08d0*/  LEA R23, R10, R23, 0x3 ;  /* 0x000000170a177211 */ /* 0x000fe200078e18ff */
[----:B------:R-:W-:Y:S01]  /*08e0*/  VIADD R22, R22, 0x8 ;  /* 0x0000000816167836 */ /* 0x000fe20000000000 */
[----:B------:R-:W-:Y:S01]  /*08f0*/  IADD3 R9, PT, PT, R9, 0x8, RZ ;  /* 0x0000000809097810 */ /* 0x000fe20007ffe0ff */
[----:B--2---:R-:W-:-:S08]  /*0900*/  DFMA R16, R20, R18, R16 ;  /* 0x000000121410722b */ /* 0x004fd00000000010 */
[----:B---3--:R-:W-:Y:S01]  /*0910*/  DFMA R24, R14, R12, R16 ;  /* 0x0000000c0e18722b */ /* 0x008fe20000000010 */
[----:B------:R-:W-:Y:S10]  /*0920*/  @P3 BRA `(.L_x_2) ;  /* 0xfffffff800943947 */ /* 0x000ff4000383ffff */
.L_x_1:
[----:B------:R-:W-:Y:S05]  /*0930*/  @!P0 BRA `(.L_x_0) ;  /* 0x0000000400948947 */ /* 0x000fea0003800000 */
[----:B------:R-:W-:Y:S02]  /*0940*/  ISETP.GE.U32.AND P0, PT, R5, 0x4, PT ;  /* 0x000000040500780c */ /* 0x000fe40003f06070 */
[----:B------:R-:W-:-:S04]  /*0950*/  LOP3.LUT R20, R2, 0x3, RZ, 0xc0, !PT ;  /* 0x0000000302147812 */ /* 0x000fc800078ec0ff */
[----:B------:R-:W-:-:S07]  /*0960*/  ISETP.NE.AND P1, PT, R20, RZ, PT ;  /* 0x000000ff1400720c */ /* 0x000fce0003f25270 */
[----:B------:R-:W-:Y:S06]  /*0970*/  @!P0 BRA `(.L_x_3) ;  /* 0x0000000000c48947 */ /* 0x000fec0003800000 */
[----:B------:R-:W0:Y:S01]  /*0980*/  LDCU UR7, c[0x0][0x3b4] ;  /* 0x00007680ff0777ac */ /* 0x000e220008000800 */
[----:B------:R-:W1:Y:S01]  /*0990*/  LDC.64 R4, c[0x0][0x380] ;  /* 0x0000e000ff047b82 */ /* 0x000e620000000a00 */
[----:B------:R-:W-:Y:S01]  /*09a0*/  IMAD R21, R7, R10, R3 ;  /* 0x0000000a07157224 */ /* 0x000fe200078e0203 */
[----:B------:R-:W2:Y:S01]  /*09b0*/  LDCU UR6, c[0x0][0x3b8] ;  /* 0x00007700ff0677ac */ /* 0x000ea20008000800 */
[-CC-:B------:R-:W-:Y:S02]  /*09c0*/  IMAD R22, R3, R2.reuse, R7.reuse ;  /* 0x0000000203167224 */ /* 0x180fe400078e0207 */
[----:B------:R-:W-:-:S03]  /*09d0*/  IMAD R23, R6, R2, R7 ;  /* 0x0000000206177224 */ /* 0x000fc600078e0207 */
[----:B------:R-:W3:Y:S01]  /*09e0*/  LDC.64 R8, c[0x0][0x388] ;  /* 0x0000e200ff087b82 */ /* 0x000ee20000000a00 */
[----:B------:R-:W-:Y:S01]  /*09f0*/  IMAD R16, R7, R11, R6 ;  /* 0x0000000b07107224 */ /* 0x000fe200078e0206 */
[----:B0-----:R-:W-:Y:S02]  /*0a00*/  ISETP.NE.AND P2, PT, RZ, UR7, PT ;  /* 0x00000007ff007c0c */ /* 0x001fe4000bf45270 */
[----:B--2---:R-:W-:Y:S02]  /*0a10*/  ISETP.NE.AND P0, PT, RZ, UR6, PT ;  /* 0x00000006ff007c0c */ /* 0x004fe4000bf05270 */
[----:B------:R-:W-:Y:S02]  /*0a20*/  SEL R13, R22, R21, !P2 ;  /* 0x00000015160d7207 */ /* 0x000fe40005000000 */
[----:B------:R-:W-:-:S03]  /*0a30*/  SEL R15, R16, R23, !P0 ;  /* 0x00000017100f7207 */ /* 0x000fc60004000000 */
[----:B-1----:R-:W-:-:S04]  /*0a40*/  IMAD.WIDE R12, R13, 0x8, R4 ;  /* 0x000000080d0c7825 */ /* 0x002fc800078e0204 */
[----:B---3--:R-:W-:Y:S02]  /*0a50*/  IMAD.WIDE R14, R15, 0x8, R8 ;  /* 0x000000080f0e7825 */ /* 0x008fe400078e0208 */
[----:B------:R-:W2:Y:S04]  /*0a60*/  LDG.E.64 R12, desc[UR4][R12.64] ;  /* 0x000000040c0c7981 */ /* 0x000ea8000c1e1b00 */
[----:B------:R-:W2:Y:S01]  /*0a70*/  LDG.E.64 R14, desc[UR4][R14.64] ;  /* 0x000000040e0e7981 */ /* 0x000ea2000c1e1b00 */
[----:B------:R-:W-:Y:S01]  /*0a80*/  IMAD.IADD R21, R21, 0x1, R10 ;  /* 0x0000000115157824 */ /* 0x000fe200078e020a */
[----:B------:R-:W-:Y:S01]  /*0a90*/  IADD3 R16, PT, PT, R16, R11, RZ ;  /* 0x0000000b10107210 */ /* 0x000fe20007ffe0ff */
[----:B------:R-:W-:Y:S01]  /*0aa0*/  VIADD R18, R22, 0x1 ;  /* 0x0000000116127836 */ /* 0x000fe20000000000 */
[C---:B------:R-:W-:Y:S01]  /*0ab0*/  IADD3 R27, PT, PT, R23.reuse, 0x1, RZ ;  /* 0x00000001171b7810 */ /* 0x040fe20007ffe0ff */
[C---:B------:R-:W-:Y:S01]  /*0ac0*/  VIADD R17, R23.reuse, 0x2 ;  /* 0x0000000217117836 */ /* 0x040fe20000000000 */
[----:B------:R-:W-:-:S02]  /*0ad0*/  IADD3 R23, PT, PT, R23, 0x3, RZ ;  /* 0x0000000317177810 */ /* 0x000fc40007ffe0ff */
[----:B------:R-:W-:Y:S01]  /*0ae0*/  SEL R19, R18, R21, !P2 ;  /* 0x0000001512137207 */ /* 0x000fe20005000000 */
[----:B------:R-:W-:Y:S01]  /*0af0*/  VIADD R18, R22, 0x2 ;  /* 0x0000000216127836 */ /* 0x000fe20000000000 */
[C---:B------:R-:W-:Y:S01]  /*0b00*/  SEL R27, R16.reuse, R27, !P0 ;  /* 0x0000001b101b7207 */ /* 0x040fe20004000000 */
[----:B------:R-:W-:Y:S01]  /*0b10*/  IMAD.IADD R16, R16, 0x1, R11 ;  /* 0x0000000110107824 */ /* 0x000fe200078e020b */
[----:B------:R-:W-:-:S04]  /*0b20*/  IADD3 R21, PT, PT, R21, R10, RZ ;  /* 0x0000000a15157210 */ /* 0x000fc80007ffe0ff */
[C---:B------:R-:W-:Y:S02]  /*0b30*/  SEL R17, R16.reuse, R17, !P0 ;  /* 0x0000001110117207 */ /* 0x040fe40004000000 */
[----:B------:R-:W-:-:S03]  /*0b40*/  @!P0 IADD3 R23, PT, PT, R16, R11, RZ ;  /* 0x0000000b10178210 */ /* 0x000fc60007ffe0ff */
[----:B------:R-:W-:-:S06]  /*0b50*/  IMAD.WIDE R16, R17, 0x8, R8 ;  /* 0x0000000811107825 */ /* 0x000fcc00078e0208 */
[----:B------:R-:W3:Y:S01]  /*0b60*/  LDG.E.64 R16, desc[UR4][R16.64] ;  /* 0x0000000410107981 */ /* 0x000ee2000c1e1b00 */
[----:B--2---:R-:W-:Y:S01]  /*0b70*/  DFMA R24, R12, R14, R24 ;  /* 0x0000000e0c18722b */ /* 0x004fe20000000018 */
[----:B------:R-:W-:Y:S01]  /*0b80*/  IMAD.WIDE R12, R19, 0x8, R4 ;  /* 0x00000008130c7825 */ /* 0x000fe200078e0204 */
[----:B------:R-:W-:-:S03]  /*0b90*/  SEL R19, R18, R21, !P2 ;  /* 0x0000001512137207 */ /* 0x000fc60005000000 */
[----:B------:R-:W-:Y:S02]  /*0ba0*/  IMAD.WIDE R14, R27, 0x8, R8 ;  /* 0x000000081b0e7825 */ /* 0x000fe400078e0208 */
[----:B------:R-:W2:Y:S02]  /*0bb0*/  LDG.E.64 R12, desc[UR4][R12.64] ;  /* 0x000000040c0c7981 */ /* 0x000ea4000c1e1b00 */
[----:B------:R-:W-:Y:S02]  /*0bc0*/  IMAD.WIDE R18, R19, 0x8, R4 ;  /* 0x0000000813127825 */ /* 0x000fe400078e0204 */
[----:B------:R-:W2:Y:S02]  /*0bd0*/  LDG.E.64 R14, desc[UR4][R14.64] ;  /* 0x000000040e0e7981 */ /* 0x000ea4000c1e1b00 */
[----:B------:R-:W-:Y:S01]  /*0be0*/  IMAD.IADD R21, R21, 0x1, R10 ;  /* 0x0000000115157824 */ /* 0x000fe200078e020a */
[----:B------:R-:W-:Y:S01]  /*0bf0*/  @!P2 IADD3 R21, PT, PT, R22, 0x3, RZ ;  /* 0x000000031615a810 */ /* 0x000fe20007ffe0ff */
[----:B------:R-:W3:Y:S01]  /*0c00*/  LDG.E.64 R18, desc[UR4][R18.64] ;  /* 0x0000000412127981 */ /* 0x000ee2000c1e1b00 */
[----:B------:R-:W-:-:S04]  /*0c10*/  IMAD.WIDE R8, R23, 0x8, R8 ;  /* 0x0000000817087825 */ /* 0x000fc800078e0208 */
[----:B------:R-:W-:Y:S02]  /*0c20*/  IMAD.WIDE R4, R21, 0x8, R4 ;  /* 0x0000000815047825 */ /* 0x000fe400078e0204 */
[----:B------:R-:W4:Y:S04]  /*0c30*/  LDG.E.64 R8, desc[UR4][R8.64] ;  /* 0x0000000408087981 */ /* 0x000f28000c1e1b00 */
[----:B------:R-:W4:Y:S01]  /*0c40*/  LDG.E.64 R4, desc[UR4][R4.64] ;  /* 0x0000000404047981 */ /* 0x000f22000c1e1b00 */
[----:B------:R-:W-:Y:S01]  /*0c50*/  VIADD R7, R7, 0x4 ;  /* 0x0000000407077836 */ /* 0x000fe20000000000 */
[----:B--2---:R-:W-:-:S08]  /*0c60*/  DFMA R12, R12, R14, R24 ;  /* 0x0000000e0c0c722b */ /* 0x004fd00000000018 */
[----:B---3--:R-:W-:-:S08]  /*0c70*/  DFMA R12, R18, R16, R12 ;  /* 0x00000010120c722b */ /* 0x008fd0000000000c */
[----:B----4-:R-:W-:-:S11]  /*0c80*/  DFMA R24, R4, R8, R12 ;  /* 0x000000080418722b */ /* 0x010fd6000000000c */
.L_x_3:
[----:B------:R-:W-:Y:S05]  /*0c90*/  @!P1 BRA `(.L_x_0) ;  /* 0x0000000000bc9947 */ /* 0x000fea0003800000 */
[----:B------:R-:W-:Y:S02]  /*0ca0*/  ISETP.NE.AND P0, PT, R20, 0x1, PT ;  /* 0x000000011400780c */ /* 0x000fe40003f05270 */
[----:B------:R-:W-:-:S04]  /*0cb0*/  LOP3.LUT R4, R2, 0x1, RZ, 0xc0, !PT ;  /* 0x0000000102047812 */ /* 0x000fc800078ec0ff */
[----:B------:R-:W-:-:S07]  /*0cc0*/  ISETP.NE.U32.AND P1, PT, R4, 0x1, PT ;  /* 0x000000010400780c */ /* 0x000fce0003f25070 */
[----:B------:R-:W-:Y:S06]  /*0cd0*/  @!P0 BRA `(.L_x_4) ;  /* 0x00000000006c8947 */ /* 0x000fec0003800000 */
[----:B------:R-:W0:Y:S01]  /*0ce0*/  LDCU UR7, c[0x0][0x3b4] ;  /* 0x00007680ff0777ac */ /* 0x000e220008000800 */
[----:B------:R-:W1:Y:S01]  /*0cf0*/  LDC.64 R14, c[0x0][0x380] ;  /* 0x0000e000ff0e7b82 */ /* 0x000e620000000a00 */
[----:B------:R-:W-:Y:S01]  /*0d00*/  IMAD R5, R7, R10, R3 ;  /* 0x0000000a07057224 */ /* 0x000fe200078e0203 */
[----:B------:R-:W2:Y:S01]  /*0d10*/  LDCU UR6, c[0x0][0x3b8] ;  /* 0x00007700ff0677ac */ /* 0x000ea20008000800 */
[-CC-:B------:R-:W-:Y:S02]  /*0d20*/  IMAD R16, R3, R2.reuse, R7.reuse ;  /* 0x0000000203107224 */ /* 0x180fe400078e0207 */
[----:B------:R-:W-:Y:S01]  /*0d30*/  IMAD R4, R6, R2, R7 ;  /* 0x0000000206047224 */ /* 0x000fe200078e0207 */
[----:B------:R-:W-:Y:S02]  /*0d40*/  IADD3 R21, PT, PT, R5, R10, RZ ;  /* 0x0000000a05157210 */ /* 0x000fe40007ffe0ff */
[----:B------:R-:W3:Y:S01]  /*0d50*/  LDC.64 R12, c[0x0][0x388] ;  /* 0x0000e200ff0c7b82 */ /* 0x000ee20000000a00 */
[----:B------:R-:W-:-:S02]  /*0d60*/  IMAD R17, R7, R11, R6 ;  /* 0x0000000b07117224 */ /* 0x000fc400078e0206 */
[----:B------:R-:W-:Y:S01]  /*0d70*/  VIADD R23, R4, 0x1 ;  /* 0x0000000104177836 */ /* 0x000fe20000000000 */
[----:B0-----:R-:W-:Y:S02]  /*0d80*/  ISETP.NE.AND P2, PT, RZ, UR7, PT ;  /* 0x00000007ff007c0c */ /* 0x001fe4000bf45270 */
[----:B--2---:R-:W-:Y:S02]  /*0d90*/  ISETP.NE.AND P0, PT, RZ, UR6, PT ;  /* 0x00000006ff007c0c */ /* 0x004fe4000bf05270 */
[----:B------:R-:W-:Y:S02]  /*0da0*/  SEL R9, R16, R5, !P2 ;  /* 0x0000000510097207 */ /* 0x000fe40005000000 */
[----:B------:R-:W-:-:S03]  /*0db0*/  SEL R19, R17, R4, !P0 ;  /* 0x0000000411137207 */ /* 0x000fc60004000000 */
[----:B-1----:R-:W-:-:S04]  /*0dc0*/  IMAD.WIDE R4, R9, 0x8, R14 ;  /* 0x0000000809047825 */ /* 0x002fc800078e020e */
[----:B------:R-:W-:Y:S01]  /*0dd0*/  @!P2 IADD3 R21, PT, PT, R16, 0x1, RZ ;  /* 0x000000011015a810 */ /* 0x000fe20007ffe0ff */
[----:B---3--:R-:W-:Y:S01]  /*0de0*/  IMAD.WIDE R8, R19, 0x8, R12 ;  /* 0x0000000813087825 */ /* 0x008fe200078e020c */
[----:B------:R-:W2:Y:S03]  /*0df0*/  LDG.E.64 R4, desc[UR4][R4.64] ;  /* 0x0000000404047981 */ /* 0x000ea6000c1e1b00 */
[----:B------:R-:W-:Y:S02]  /*0e00*/  @!P0 IMAD.IADD R23, R17, 0x1, R11 ;  /* 0x0000000111178824 */ /* 0x000fe400078e020b */
[----:B------:R-:W2:Y:S01]  /*0e10*/  LDG.E.64 R8, desc[UR4][R8.64] ;  /* 0x0000000408087981 */ /* 0x000ea2000c1e1b00 */
[----:B------:R-:W-:-:S04]  /*0e20*/  IMAD.WIDE R14, R21, 0x8, R14 ;  /* 0x00000008150e7825 */ /* 0x000fc800078e020e */
[----:B------:R-:W-:Y:S02]  /*0e30*/  IMAD.WIDE R12, R23, 0x8, R12 ;  /* 0x00000008170c7825 */ /* 0x000fe400078e020c */
[----:B------:R-:W3:Y:S04]  /*0e40*/  LDG.E.64 R14, desc[UR4][R14.64] ;  /* 0x000000040e0e7981 */ /* 0x000ee8000c1e1b00 */
[----:B------:R-:W3:Y:S01]  /*0e50*/  LDG.E.64 R12, desc[UR4][R12.64] ;  /* 0x000000040c0c7981 */ /* 0x000ee2000c1e1b00 */
[----:B------:R-:W-:Y:S01]  /*0e60*/  IADD3 R7, PT, PT, R7, 0x2, RZ ;  /* 0x0000000207077810 */ /* 0x000fe20007ffe0ff */
[----:B--2---:R-:W-:-:S08]  /*0e70*/  DFMA R24, R4, R8, R24 ;  /* 0x000000080418722b */ /* 0x004fd00000000018 */
[----:B---3--:R-:W-:-:S11]  /*0e80*/  DFMA R24, R14, R12, R24 ;  /* 0x0000000c0e18722b */ /* 0x008fd60000000018 */
.L_x_4:
[----:B------:R-:W-:Y:S05]  /*0e90*/  @P1 BRA `(.L_x_0) ;  /* 0x00000000003c1947 */ /* 0x000fea0003800000 */
[----:B------:R-:W0:Y:S01]  /*0ea0*/  LDCU UR7, c[0x0][0x3b4] ;  /* 0x00007680ff0777ac */ /* 0x000e220008000800 */
[----:B------:R-:W1:Y:S01]  /*0eb0*/  LDC.64 R4, c[0x0][0x380] ;  /* 0x0000e000ff047b82 */ /* 0x000e620000000a00 */
[----:B------:R-:W-:Y:S01]  /*0ec0*/  IMAD R13, R7, R10, R3 ;  /* 0x0000000a070d7224 */ /* 0x000fe200078e0203 */
[----:B------:R-:W2:Y:S01]  /*0ed0*/  LDCU UR6, c[0x0][0x3b8] ;  /* 0x00007700ff0677ac */ /* 0x000ea20008000800 */
[----:B------:R-:W-:-:S05]  /*0ee0*/  IMAD R15, R6, R2, R7 ;  /* 0x00000002060f7224 */ /* 0x000fca00078e0207 */
[----:B------:R-:W3:Y:S01]  /*0ef0*/  LDC.64 R8, c[0x0][0x388] ;  /* 0x0000e200ff087b82 */ /* 0x000ee20000000a00 */
[----:B0-----:R-:W-:Y:S02]  /*0f00*/  ISETP.NE.AND P1, PT, RZ, UR7, PT ;  /* 0x00000007ff007c0c */ /* 0x001fe4000bf25270 */
[----:B--2---:R-:W-:-:S11]  /*0f10*/  ISETP.NE.AND P0, PT, RZ, UR6, PT ;  /* 0x00000006ff007c0c */ /* 0x004fd6000bf05270 */
[----:B------:R-:W-:Y:S02]  /*0f20*/  @!P1 IMAD R13, R3, R2, R7 ;  /* 0x00000002030d9224 */ /* 0x000fe400078e0207 */
[----:B------:R-:W-:Y:S02]  /*0f30*/  @!P0 IMAD R15, R7, R11, R6 ;  /* 0x0000000b070f8224 */ /* 0x000fe400078e0206 */
[----:B-1----:R-:W-:-:S04]  /*0f40*/  IMAD.WIDE R4, R13, 0x8, R4 ;  /* 0x000000080d047825 */ /* 0x002fc800078e0204 */
[----:B---3--:R-:W-:Y:S02]  /*0f50*/  IMAD.WIDE R8, R15, 0x8, R8 ;  /* 0x000000080f087825 */ /* 0x008fe400078e0208 */
[----:B------:R-:W2:Y:S04]  /*0f60*/  LDG.E.64 R4, desc[UR4][R4.64] ;  /* 0x0000000404047981 */ /* 0x000ea8000c1e1b00 */
[----:B------:R-:W2:Y:S02]  /*0f70*/  LDG.E.64 R8, desc[UR4][R8.64] ;  /* 0x0000000408087981 */ /* 0x000ea4000c1e1b00 */
[----:B--2---:R-:W-:-:S11]  /*0f80*/  DFMA R24, R4, R8, R24 ;  /* 0x000000080418722b */ /* 0x004fd60000000018 */
.L_x_0:
[----:B------:R-:W0:Y:S01]  /*0f90*/  LDCU UR6, c[0x0][0x3ac] ;  /* 0x00007580ff0677ac */ /* 0x000e220008000800 */
[----:B------:R-:W1:Y:S01]  /*0fa0*/  LDCU.64 UR8, c[0x0][0x390] ;  /* 0x00007200ff0877ac */ /* 0x000e620008000a00 */
[----:B0-----:R-:W0:Y:S01]  /*0fb0*/  F2F.F64.F32 R4, UR6 ;  /* 0x0000000600047d10 */ /* 0x001e220008201800 */
[----:B-1----:R-:W-:-:S04]  /*0fc0*/  UISETP.NE.U32.AND UP0, UPT, UR8, URZ, UPT ;  /* 0x000000ff0800728c */ /* 0x002fc8000bf05070 */
[----:B------:R-:W-:Y:S01]  /*0fd0*/  UISETP.NE.AND.EX UP0, UPT, UR9, URZ, UPT, UP0 ;  /* 0x000000ff0900728c */ /* 0x000fe2000bf05300 */
[----:B0-----:R-:W-:-:S08]  /*0fe0*/  DMUL R24, R4, R24 ;  /* 0x0000001804187228 */ /* 0x001fd00000000000 */
[----:B------:R-:W-:Y:S05]  /*0ff0*/  BRA.U !UP0, `(.L_x_5) ;  /* 0x0000000108887547 */ /* 0x000fea000b800000 */
[----:B------:R-:W0:Y:S01]  /*1000*/  LDC R2, c[0x0][0x3bc] ;  /* 0x0000ef00ff027b82 */ /* 0x000e220000000800 */
[----:B------:R-:W-:Y:S02]  /*1010*/  CS2R R4, SRZ ;  /* 0x0000000000047805 */ /* 0x000fe4000001ff00 */
[----:B0-----:R-:W-:-:S13]  /*1020*/  ISETP.GT.AND P0, PT, R2, 0x2, PT ;  /* 0x000000020200780c */ /* 0x001fda0003f04270 */
[----:B------:R-:W-:Y:S05]  /*1030*/  @P0 BRA `(.L_x_6) ;  /* 0x0000000000340947 */ /* 0x000fea0003800000 */
[----:B------:R-:W-:-:S05]  /*1040*/  VIADD R2, R2, 0xffffffff ;  /* 0xffffffff02027836 */ /* 0x000fca0000000000 */
[----:B------:R-:W-:-:S04]  /*1050*/  VIMNMX.U32 R2, PT, PT, R2, 0x2, PT ;  /* 0x0000000202027848 */ /* 0x000fc80003fe0000 */
[----:B------:R-:W-:-:S04]  /*1060*/  SHF.L.U32 R7, R2, 0x2, RZ ;  /* 0x0000000202077819 */ /* 0x000fc800000006ff */
[----:B------:R-:W0:Y:S02]  /*1070*/  LDC R2, c[0x2][R7] ;  /* 0x0080000007027b82 */ /* 0x000e240000000800 */
[----:B0-----:R-:W-:-:S04]  /*1080*/  SHF.R.S32.HI R3, RZ, 0x1f, R2 ;  /* 0x0000001fff037819 */ /* 0x001fc80000011402 */
.L_x_9:
[----:B------:R-:W-:Y:S05]  /*1090*/  BRX R2 -0x10a0                                 (*"BRANCH_TARGETS .L_x_10,.L_x_11,.L_x_7"*) ;  /* 0xffffffec02d87949 */ /* 0x000fea000383ffff */
.L_x_11:
[----:B------:R-:W0:Y:S02]  /*10a0*/  LDC.64 R4, c[0x0][0x390] ;  /* 0x0000e400ff047b82 */ /* 0x000e240000000a00 */
[----:B0-----:R-:W-:-:S06]  /*10b0*/  IMAD.WIDE R4, R6, 0x8, R4 ;  /* 0x0000000806047825 */ /* 0x001fcc00078e0204 */
[----:B------:R-:W5:Y:S01]  /*10c0*/  LDG.E.64 R4, desc[UR4][R4.64] ;  /* 0x0000000404047981 */ /* 0x000f62000c1e1b00 */
[----:B------:R-:W-:Y:S05]  /*10d0*/  BRA `(.L_x_7) ;  /* 0x0000000000447947 */ /* 0x000fea0003800000 */
.L_x_10:
[----:B------:R-:W0:Y:S02]  /*10e0*/  LDC.64 R4, c[0x0][0x390] ;  /* 0x0000e400ff047b82 */ /* 0x000e240000000a00 */
[----:B0-----:R-:W5:Y:S01]  /*10f0*/  LDG.E.64 R4, desc[UR4][R4.64] ;  /* 0x0000000404047981 */ /* 0x001f62000c1e1b00 */
[----:B------:R-:W-:Y:S05]  /*1100*/  BRA `(.L_x_7) ;  /* 0x0000000000387947 */ /* 0x000fea0003800000 */
.L_x_6:
[----:B------:R-:W-:-:S05]  /*1110*/  IMAD.MOV.U32 R7, RZ, RZ, -0x3 ;  /* 0xfffffffdff077424 */ /* 0x000fca00078e00ff */
[----:B------:R-:W-:-:S04]  /*1120*/  VIADDMNMX.U32 R2, R2, R7, 0x2, PT ;  /* 0x0000000202027446 */ /* 0x000fc80003800007 */
[----:B------:R-:W-:-:S04]  /*1130*/  SHF.L.U32 R2, R2, 0x2, RZ ;  /* 0x0000000202027819 */ /* 0x000fc800000006ff */
[----:B------:R-:W0:Y:S02]  /*1140*/  LDC R8, c[0x2][R2+0xc] ;  /* 0x0080030002087b82 */ /* 0x000e240000000800 */
[----:B0-----:R-:W-:-:S04]  /*1150*/  SHF.R.S32.HI R9, RZ, 0x1f, R8 ;  /* 0x0000001fff097819 */ /* 0x001fc80000011408 */
.L_x_13:
[----:B------:R-:W-:Y:S05]  /*1160*/  BRX R8 -0x1170                                 (*"BRANCH_TARGETS .L_x_14,.L_x_15,.L_x_7"*) ;  /* 0xffffffec08a47949 */ /* 0x000fea000383ffff */
.L_x_15:
[----:B------:R-:W0:Y:S01]  /*1170*/  LDC.64 R4, c[0x0][0x390] ;  /* 0x0000e400ff047b82 */ /* 0x000e220000000a00 */
[----:B------:R-:W-:-:S04]  /*1180*/  IMAD R3, R3, R11, R6 ;  /* 0x0000000b03037224 */ /* 0x000fc800078e0206 */
[----:B0-----:R-:W-:-:S06]  /*1190*/  IMAD.WIDE R4, R3, 0x8, R4 ;  /* 0x0000000803047825 */ /* 0x001fcc00078e0204 */
[----:B------:R-:W5:Y:S01]  /*11a0*/  LDG.E.64 R4, desc[UR4][R4.64] ;  /* 0x0000000404047981 */ /* 0x000f62000c1e1b00 */
[----:B------:R-:W-:Y:S05]  /*11b0*/  BRA `(.L_x_7) ;  /* 0x00000000000c7947 */ /* 0x000fea0003800000 */
.L_x_14:
[----:B------:R-:W0:Y:S02]  /*11c0*/  LDC.64 R4, c[0x0][0x390] ;  /* 0x0000e400ff047b82 */ /* 0x000e240000000a00 */
[----:B0-----:R-:W-:-:S06]  /*11d0*/  IMAD.WIDE R4, R3, 0x8, R4 ;  /* 0x0000000803047825 */ /* 0x001fcc00078e0204 */
[----:B------:R-:W5:Y:S02]  /*11e0*/  LDG.E.64 R4, desc[UR4][R4.64] ;  /* 0x0000000404047981 */ /* 0x000f64000c1e1b00 */
.L_x_7:
[----:B------:R-:W0:Y:S02]  /*11f0*/  LDCU UR6, c[0x0][0x3b0] ;  /* 0x00007600ff0677ac */ /* 0x000e240008000800 */
[----:B0-----:R-:W0:Y:S02]  /*1200*/  F2F.F64.F32 R2, UR6 ;  /* 0x0000000600027d10 */ /* 0x001e240008201800 */
[----:B0----5:R-:W-:-:S11]  /*1210*/  DFMA R24, R2, R4, R24 ;  /* 0x000000040218722b */ /* 0x021fd60000000018 */
.L_x_5:
[----:B------:R-:W0:Y:S02]  /*1220*/  LDC.64 R2, c[0x0][0x398] ;  /* 0x0000e600ff027b82 */ /* 0x000e240000000a00 */
[----:B0-----:R-:W-:-:S05]  /*1230*/  IMAD.WIDE R2, R0, 0x8, R2 ;  /* 0x0000000800027825 */ /* 0x001fca00078e0202 */
[----:B------:R-:W-:Y:S01]  /*1240*/  STG.E.64 desc[UR4][R2.64], R24 ;  /* 0x0000001802007986 */ /* 0x000fe2000c101b04 */
[----:B------:R-:W-:Y:S05]  /*1250*/  EXIT ;  /* 0x000000000000794d */ /* 0x000fea0003800000 */
.L_x_8:
[----:B------:R-:W-:-:S00]  /*1260*/  BRA `(.L_x_8) ;  /* 0xfffffffc00fc7947 */ /* 0x000fc0000383ffff */
[----:B------:R-:W-:-:S00]  /*1270*/  NOP ;  /* 0x0000000000007918 */ /* 0x000fc00000000000 */
        /* <DEDUP_REMOVED lines=8> */
.L_x_17:


//--------------------- .nv.shared.reserved.0     --------------------------
	.section	.nv.shared.reserved.0,"aw",@nobits
	.weak		__nv_reservedSMEM_offset_0_alias
	.size		__nv_reservedSMEM_offset_0_alias, 0, 64
	.other		__nv_reservedSMEM_offset_0_alias,@"STO_CUDA_RESERVED_SHARED STV_DEFAULT"
__nv_reservedSMEM_offset_0_alias:
	.zero		0
	.zero		64


//--------------------- .nv.constant0._Z11gemm_kernelPKdS0_S0_Pdiiiffiii --------------------------
	.section	.nv.constant0._Z11gemm_kernelPKdS0_S0_Pdiiiffiii,"a",@progbits
	.sectionflags	@""
	.align	4
.nv.constant0._Z11gemm_kernelPKdS0_S0_Pdiiiffiii:
	.zero		960


//--------------------- SYMBOLS --------------------------

	.type		.nv.reservedSmem.offset0,@object
	.size		.nv.reservedSmem.offset0,0x4
